	.headerflags	@"EF_CUDA_TEXMODE_UNIFIED EF_CUDA_64BIT_ADDRESS EF_CUDA_ACCELERATORS EF_CUDA_SM90 EF_CUDA_VIRTUAL_SM(EF_CUDA_SM90)"
	.elftype	@"ET_EXEC"


//--------------------- .nv.info                  --------------------------
	.section	.nv.info,"",@"SHT_CUDA_INFO"
	.align	4


	//----- nvinfo : EIATTR_REGCOUNT
	.align		4
        /*0000*/ 	.byte	0x04, 0x2f
        /*0002*/ 	.short	(.L_3 - .L_2)
	.align		4
.L_2:
        /*0004*/ 	.word	index@(triton_poi_fused__native_batch_norm_legit_no_training_relu_73)
        /*0008*/ 	.word	0x00000016


	//----- nvinfo : EIATTR_MIN_STACK_SIZE
	.align		4
.L_3:
        /*000c*/ 	.byte	0x04, 0x12
        /*000e*/ 	.short	(.L_5 - .L_4)
	.align		4
.L_4:
        /*0010*/ 	.word	index@(triton_poi_fused__native_batch_norm_legit_no_training_relu_73)
        /*0014*/ 	.word	0x00000000


	//----- nvinfo : EIATTR_FRAME_SIZE
	.align		4
.L_5:
        /*0018*/ 	.byte	0x04, 0x11
        /*001a*/ 	.short	(.L_7 - .L_6)
	.align		4
.L_6:
        /*001c*/ 	.word	index@(triton_poi_fused__native_batch_norm_legit_no_training_relu_73)
        /*0020*/ 	.word	0x00000000


	//----- nvinfo : EIATTR_MIN_STACK_SIZE
	.align		4
.L_7:
        /*0024*/ 	.byte	0x04, 0x12
        /*0026*/ 	.short	(.L_9 - .L_8)
	.align		4
.L_8:
        /*0028*/ 	.word	index@(triton_poi_fused__native_batch_norm_legit_no_training_relu_73)
        /*002c*/ 	.word	0x00000000
.L_9:


//--------------------- .nv.info.triton_poi_fused__native_batch_norm_legit_no_training_relu_73 --------------------------
	.section	.nv.info.triton_poi_fused__native_batch_norm_legit_no_training_relu_73,"",@"SHT_CUDA_INFO"
	.sectionflags	@""
	.align	4


	//----- nvinfo : EIATTR_CUDA_API_VERSION
	.align		4
        /*0000*/ 	.byte	0x04, 0x37
        /*0002*/ 	.short	(.L_11 - .L_10)
.L_10:
        /*0004*/ 	.word	0x0000007c


	//----- nvinfo : EIATTR_KPARAM_INFO
	.align		4
.L_11:
        /*0008*/ 	.byte	0x04, 0x17
        /*000a*/ 	.short	(.L_13 - .L_12)
.L_12:
        /*000c*/ 	.word	0x00000000
        /*0010*/ 	.short	0x0006
        /*0012*/ 	.short	0x0030
        /*0014*/ 	.byte	0x00, 0xf0, 0x11, 0x00


	//----- nvinfo : EIATTR_KPARAM_INFO
	.align		4
.L_13:
        /*0018*/ 	.byte	0x04, 0x17
        /*001a*/ 	.short	(.L_15 - .L_14)
.L_14:
        /*001c*/ 	.word	0x00000000
        /*0020*/ 	.short	0x0005
        /*0022*/ 	.short	0x0028
        /*0024*/ 	.byte	0x00, 0xf4, 0x21, 0x00


	//----- nvinfo : EIATTR_KPARAM_INFO
	.align		4
.L_15:
        /*0028*/ 	.byte	0x04, 0x17
        /*002a*/ 	.short	(.L_17 - .L_16)
.L_16:
        /*002c*/ 	.word	0x00000000
        /*0030*/ 	.short	0x0004
        /*0032*/ 	.short	0x0020
        /*0034*/ 	.byte	0x00, 0xf4, 0x21, 0x00


	//----- nvinfo : EIATTR_KPARAM_INFO
	.align		4
.L_17:
        /*0038*/ 	.byte	0x04, 0x17
        /*003a*/ 	.short	(.L_19 - .L_18)
.L_18:
        /*003c*/ 	.word	0x00000000
        /*0040*/ 	.short	0x0003
        /*0042*/ 	.short	0x0018
        /*0044*/ 	.byte	0x00, 0xf4, 0x21, 0x00


	//----- nvinfo : EIATTR_KPARAM_INFO
	.align		4
.L_19:
        /*0048*/ 	.byte	0x04, 0x17
        /*004a*/ 	.short	(.L_21 - .L_20)
.L_20:
        /*004c*/ 	.word	0x00000000
        /*0050*/ 	.short	0x0002
        /*0052*/ 	.short	0x0010
        /*0054*/ 	.byte	0x00, 0xf4, 0x21, 0x00


	//----- nvinfo : EIATTR_KPARAM_INFO
	.align		4
.L_21:
        /*0058*/ 	.byte	0x04, 0x17
        /*005a*/ 	.short	(.L_23 - .L_22)
.L_22:
        /*005c*/ 	.word	0x00000000
        /*0060*/ 	.short	0x0001
        /*0062*/ 	.short	0x0008
        /*0064*/ 	.byte	0x00, 0xf4, 0x21, 0x00


	//----- nvinfo : EIATTR_KPARAM_INFO
	.align		4
.L_23:
        /*0068*/ 	.byte	0x04, 0x17
        /*006a*/ 	.short	(.L_25 - .L_24)
.L_24:
        /*006c*/ 	.word	0x00000000
        /*0070*/ 	.short	0x0000
        /*0072*/ 	.short	0x0000
        /*0074*/ 	.byte	0x00, 0xf4, 0x21, 0x00


	//----- nvinfo : EIATTR_SPARSE_MMA_MASK
	.align		4
.L_25:
        /*0078*/ 	.byte	0x03, 0x50
        /*007a*/ 	.short	0x0000


	//----- nvinfo : EIATTR_MAXREG_COUNT
	.align		4
        /*007c*/ 	.byte	0x03, 0x1b
        /*007e*/ 	.short	0x00ff


	//----- nvinfo : EIATTR_EXIT_INSTR_OFFSETS
	.align		4
        /*0080*/ 	.byte	0x04, 0x1c
        /*0082*/ 	.short	(.L_27 - .L_26)


	//   ....[0]....
.L_26:
        /*0084*/ 	.word	0x00000490


	//   ....[1]....
        /*0088*/ 	.word	0x000004b0


	//----- nvinfo : EIATTR_REQNTID
	.align		4
.L_27:
        /*008c*/ 	.byte	0x04, 0x10
        /*008e*/ 	.short	(.L_29 - .L_28)
.L_28:
        /*0090*/ 	.word	0x00000080
        /*0094*/ 	.word	0x00000001
        /*0098*/ 	.word	0x00000001


	//----- nvinfo : EIATTR_CBANK_PARAM_SIZE
	.align		4
.L_29:
        /*009c*/ 	.byte	0x03, 0x19
        /*009e*/ 	.short	0x0034


	//----- nvinfo : EIATTR_PARAM_CBANK
	.align		4
        /*00a0*/ 	.byte	0x04, 0x0a
        /*00a2*/ 	.short	(.L_31 - .L_30)
	.align		4
.L_30:
        /*00a4*/ 	.word	index@(.nv.constant0.triton_poi_fused__native_batch_norm_legit_no_training_relu_73)
        /*00a8*/ 	.short	0x0210
        /*00aa*/ 	.short	0x0034


	//----- nvinfo : EIATTR_SW_WAR
	.align		4
.L_31:
        /*00ac*/ 	.byte	0x04, 0x36
        /*00ae*/ 	.short	(.L_33 - .L_32)
.L_32:
        /*00b0*/ 	.word	0x00000008
.L_33:


//--------------------- .nv.callgraph             --------------------------
	.section	.nv.callgraph,"",@"SHT_CUDA_CALLGRAPH"
	.align	4
	.sectionentsize	8
	.align		4
        /*0000*/ 	.word	0x00000000
	.align		4
        /*0004*/ 	.word	0xffffffff
	.align		4
        /*0008*/ 	.word	0x00000000
	.align		4
        /*000c*/ 	.word	0xfffffffe
	.align		4
        /*0010*/ 	.word	0x00000000
	.align		4
        /*0014*/ 	.word	0xfffffffd
	.align		4
        /*0018*/ 	.word	0x00000000
	.align		4
        /*001c*/ 	.word	0xfffffffc


//--------------------- .nv.constant4             --------------------------
	.section	.nv.constant4,"a",@progbits
	.align	8
	.align		8
.nv.constant4:
        /*0000*/ 	.dword	_$_str
	.align		8
        /*0008*/ 	.dword	_$_str_$_2


//--------------------- .text.triton_poi_fused__native_batch_norm_legit_no_training_relu_73 --------------------------
	.section	.text.triton_poi_fused__native_batch_norm_legit_no_training_relu_73,"ax",@progbits
	.align	128
        .global         triton_poi_fused__native_batch_norm_legit_no_training_relu_73
        .type           triton_poi_fused__native_batch_norm_legit_no_training_relu_73,@function
        .size           triton_poi_fused__native_batch_norm_legit_no_training_relu_73,(.L_x_1 - triton_poi_fused__native_batch_norm_legit_no_training_relu_73)
        .other          triton_poi_fused__native_batch_norm_legit_no_training_relu_73,@"STO_CUDA_ENTRY STV_DEFAULT"
triton_poi_fused__native_batch_norm_legit_no_training_relu_73:
.text.triton_poi_fused__native_batch_norm_legit_no_training_relu_73:
[----:B------:R-:W0:Y:S01]  /*0000*/  LDC R1, c[0x0][0x28] ;  /* 0x00000a00ff017b82 */ /* 0x000e220000000800 */
[----:B------:R-:W1:Y:S07]  /*0010*/  S2R R0, SR_TID.X ;  /* 0x0000000000007919 */ /* 0x000e6e0000002100 */
[----:B------:R-:W2:Y:S01]  /*0020*/  LDC.64 R8, c[0x0][0x220] ;  /* 0x00008800ff087b82 */ /* 0x000ea20000000a00 */
[----:B------:R-:W-:Y:S01]  /*0030*/  ULDC.64 UR4, c[0x0][0x208] ;  /* 0x0000820000047ab9 */ /* 0x000fe20000000a00 */
[----:B------:R-:W3:Y:S06]  /*0040*/  S2R R5, SR_CTAID.X ;  /* 0x0000000000057919 */ /* 0x000eec0000002500 */
[----:B------:R-:W4:Y:S08]  /*0050*/  LDC.64 R14, c[0x0][0x218] ;  /* 0x00008600ff0e7b82 */ /* 0x000f300000000a00 */
[----:B------:R-:W5:Y:S08]  /*0060*/  LDC.64 R12, c[0x0][0x210] ;  /* 0x00008400ff0c7b82 */ /* 0x000f700000000a00 */
[----:B------:R-:W4:Y:S01]  /*0070*/  LDC.64 R16, c[0x0][0x228] ;  /* 0x00008a00ff107b82 */ /* 0x000f220000000a00 */
[----:B-1----:R-:W-:-:S07]  /*0080*/  IMAD.SHL.U32 R0, R0, 0x2, RZ ;  /* 0x0000000200007824 */ /* 0x002fce00078e00ff */
[----:B------:R-:W1:Y:S01]  /*0090*/  LDC.64 R18, c[0x0][0x230] ;  /* 0x00008c00ff127b82 */ /* 0x000e620000000a00 */
[----:B---3--:R-:W-:Y:S02]  /*00a0*/  SHF.R.S32.HI R3, RZ, 0x17, R5 ;  /* 0x00000017ff037819 */ /* 0x008fe40000011405 */
[----:B------:R-:W-:Y:S02]  /*00b0*/  LOP3.LUT R0, R0, 0xfe, RZ, 0xc0, !PT ;  /* 0x000000fe00007812 */ /* 0x000fe400078ec0ff */
[----:B------:R-:W-:-:S03]  /*00c0*/  SGXT R3, R3, 0x1 ;  /* 0x000000010303781a */ /* 0x000fc60000000200 */
[----:B------:R-:W-:Y:S01]  /*00d0*/  IMAD R0, R5, 0x100, R0 ;  /* 0x0000010005007824 */ /* 0x000fe200078e0200 */
[----:B------:R-:W-:-:S04]  /*00e0*/  CS2R R4, SRZ ;  /* 0x0000000000047805 */ /* 0x000fc8000001ff00 */
[----:B------:R-:W-:Y:S02]  /*00f0*/  LEA.HI R3, R3, R0, RZ, 0x2 ;  /* 0x0000000003037211 */ /* 0x000fe400078f10ff */
[----:B------:R-:W-:Y:S02]  /*0100*/  ISETP.GE.AND P0, PT, R0, 0x800, PT ;  /* 0x000008000000780c */ /* 0x000fe40003f06270 */
[--C-:B------:R-:W-:Y:S02]  /*0110*/  SHF.R.S32.HI R2, RZ, 0x2, R3.reuse ;  /* 0x00000002ff027819 */ /* 0x100fe40000011403 */
[----:B------:R-:W-:-:S04]  /*0120*/  SHF.R.S32.HI R3, RZ, 0x1f, R3 ;  /* 0x0000001fff037819 */ /* 0x000fc80000011403 */
[----:B------:R-:W-:-:S04]  /*0130*/  LEA.HI R3, R3, R2, RZ, 0x7 ;  /* 0x0000000203037211 */ /* 0x000fc800078f38ff */
[----:B------:R-:W-:-:S04]  /*0140*/  LOP3.LUT R3, R3, 0xffffff80, RZ, 0xc0, !PT ;  /* 0xffffff8003037812 */ /* 0x000fc800078ec0ff */
[----:B------:R-:W-:-:S05]  /*0150*/  IADD3 R11, R2, -R3, RZ ;  /* 0x80000003020b7210 */ /* 0x000fca0007ffe0ff */
[----:B--2---:R-:W-:-:S05]  /*0160*/  IMAD.WIDE R8, R11, 0x4, R8 ;  /* 0x000000040b087825 */ /* 0x004fca00078e0208 */
[----:B------:R-:W2:Y:S04]  /*0170*/  @!P0 LDG.E.EL R4, desc[UR4][R8.64] ;  /* 0x0000000408048981 */ /* 0x000ea8000c2e1900 */
[----:B------:R3:W2:Y:S01]  /*0180*/  @!P0 LDG.E.EL R5, desc[UR4][R8.64] ;  /* 0x0000000408058981 */ /* 0x0006a2000c2e1900 */
[----:B------:R-:W-:Y:S02]  /*0190*/  CS2R R6, SRZ ;  /* 0x0000000000067805 */ /* 0x000fe4000001ff00 */
[----:B------:R-:W-:Y:S01]  /*01a0*/  CS2R R2, SRZ ;  /* 0x0000000000027805 */ /* 0x000fe2000001ff00 */
[----:B----4-:R-:W-:-:S04]  /*01b0*/  IMAD.WIDE R14, R11, 0x4, R14 ;  /* 0x000000040b0e7825 */ /* 0x010fc800078e020e */
[----:B-----5:R-:W-:Y:S01]  /*01c0*/  IMAD.WIDE R12, R0, 0x4, R12 ;  /* 0x00000004000c7825 */ /* 0x020fe200078e020c */
[----:B------:R-:W4:Y:S01]  /*01d0*/  @!P0 LDG.E.EL R7, desc[UR4][R14.64] ;  /* 0x000000040e078981 */ /* 0x000f22000c2e1900 */
[----:B---3--:R-:W-:Y:S02]  /*01e0*/  CS2R R8, SRZ ;  /* 0x0000000000087805 */ /* 0x008fe4000001ff00 */
[C---:B0-----:R-:W-:Y:S01]  /*01f0*/  IMAD.WIDE R16, R11.reuse, 0x4, R16 ;  /* 0x000000040b107825 */ /* 0x041fe200078e0210 */
[----:B------:R0:W3:Y:S03]  /*0200*/  @!P0 LDG.E.EL R6, desc[UR4][R14.64] ;  /* 0x000000040e068981 */ /* 0x0000e6000c2e1900 */
[----:B-1----:R-:W-:Y:S01]  /*0210*/  IMAD.WIDE R18, R11, 0x4, R18 ;  /* 0x000000040b127825 */ /* 0x002fe200078e0212 */
[----:B------:R1:W4:Y:S01]  /*0220*/  @!P0 LDG.E.64 R2, desc[UR4][R12.64] ;  /* 0x000000040c028981 */ /* 0x000322000c1e1b00 */
[----:B------:R-:W-:-:S03]  /*0230*/  CS2R R10, SRZ ;  /* 0x00000000000a7805 */ /* 0x000fc6000001ff00 */
[----:B------:R-:W5:Y:S04]  /*0240*/  @!P0 LDG.E.EL R9, desc[UR4][R18.64] ;  /* 0x0000000412098981 */ /* 0x000f68000c2e1900 */
[----:B------:R-:W5:Y:S04]  /*0250*/  @!P0 LDG.E.EL R10, desc[UR4][R16.64] ;  /* 0x00000004100a8981 */ /* 0x000f68000c2e1900 */
[----:B------:R-:W3:Y:S04]  /*0260*/  @!P0 LDG.E.EL R11, desc[UR4][R16.64] ;  /* 0x00000004100b8981 */ /* 0x000ee8000c2e1900 */
[----:B------:R-:W3:Y:S01]  /*0270*/  @!P0 LDG.E.EL R8, desc[UR4][R18.64] ;  /* 0x0000000412088981 */ /* 0x000ee2000c2e1900 */
[----:B0-----:R-:W-:-:S02]  /*0280*/  IMAD.MOV.U32 R14, RZ, RZ, 0x3e800000 ;  /* 0x3e800000ff0e7424 */ /* 0x001fc400078e00ff */
[----:B--2---:R-:W-:Y:S01]  /*0290*/  FADD R4, R4, 9.9999997473787516356e-06 ;  /* 0x3727c5ac04047421 */ /* 0x004fe20000000000 */
[----:B------:R-:W-:-:S03]  /*02a0*/  FADD R5, R5, 9.9999997473787516356e-06 ;  /* 0x3727c5ac05057421 */ /* 0x000fc60000000000 */
[----:B-1----:R-:W0:Y:S08]  /*02b0*/  MUFU.SQRT R12, R4 ;  /* 0x00000004000c7308 */ /* 0x002e300000002000 */
[----:B------:R1:W2:Y:S01]  /*02c0*/  MUFU.SQRT R13, R5 ;  /* 0x00000005000d7308 */ /* 0x0002a20000002000 */
[C---:B0-----:R-:W-:Y:S02]  /*02d0*/  FSETP.GT.AND P1, PT, R12.reuse, 8.50705917302346158658e+37, PT ;  /* 0x7e8000000c00780b */ /* 0x041fe40003f24000 */
[----:B------:R-:W-:Y:S01]  /*02e0*/  FSETP.GEU.AND P3, PT, R12, 1.175494350822287508e-38, PT ;  /* 0x008000000c00780b */ /* 0x000fe20003f6e000 */
[----:B-1----:R-:W0:Y:S01]  /*02f0*/  LDC.64 R4, c[0x0][0x238] ;  /* 0x00008e00ff047b82 */ /* 0x002e220000000a00 */
[----:B--2---:R-:W-:-:S02]  /*0300*/  FSETP.GT.AND P2, PT, R13, 8.50705917302346158658e+37, PT ;  /* 0x7e8000000d00780b */ /* 0x004fc40003f44000 */
[----:B------:R-:W-:-:S07]  /*0310*/  FSETP.GEU.AND P4, PT, R13, 1.175494350822287508e-38, PT ;  /* 0x008000000d00780b */ /* 0x000fce0003f8e000 */
[----:B------:R-:W-:-:S04]  /*0320*/  @P1 FMUL R12, R12, 0.25 ;  /* 0x3e8000000c0c1820 */ /* 0x000fc80000400000 */
[----:B------:R-:W-:Y:S01]  /*0330*/  @!P3 FMUL R12, R12, 16777216 ;  /* 0x4b8000000c0cb820 */ /* 0x000fe20000400000 */
[----:B------:R-:W-:-:S04]  /*0340*/  @P2 FMUL R13, R13, 0.25 ;  /* 0x3e8000000d0d2820 */ /* 0x000fc80000400000 */
[----:B------:R-:W-:Y:S01]  /*0350*/  @!P4 FMUL R13, R13, 16777216 ;  /* 0x4b8000000d0dc820 */ /* 0x000fe20000400000 */
[----:B------:R-:W1:Y:S01]  /*0360*/  MUFU.RCP R12, R12 ;  /* 0x0000000c000c7308 */ /* 0x000e620000001000 */
[----:B------:R-:W-:-:S07]  /*0370*/  FSEL R15, R14, 1, P1 ;  /* 0x3f8000000e0f7808 */ /* 0x000fce0000800000 */
[----:B------:R-:W2:Y:S01]  /*0380*/  MUFU.RCP R13, R13 ;  /* 0x0000000d000d7308 */ /* 0x000ea20000001000 */
[----:B------:R-:W-:Y:S01]  /*0390*/  FSEL R14, R14, 1, P2 ;  /* 0x3f8000000e0e7808 */ /* 0x000fe20001000000 */
[----:B------:R-:W-:-:S04]  /*03a0*/  @!P3 FMUL R15, R15, 16777216 ;  /* 0x4b8000000f0fb820 */ /* 0x000fc80000400000 */
[----:B------:R-:W-:Y:S01]  /*03b0*/  @!P4 FMUL R14, R14, 16777216 ;  /* 0x4b8000000e0ec820 */ /* 0x000fe20000400000 */
[----:B----4-:R-:W-:Y:S01]  /*03c0*/  FADD R2, -R7, R2 ;  /* 0x0000000207027221 */ /* 0x010fe20000000100 */
[----:B---3--:R-:W-:Y:S01]  /*03d0*/  FADD R3, -R6, R3 ;  /* 0x0000000306037221 */ /* 0x008fe20000000100 */
[----:B-1----:R-:W-:Y:S01]  /*03e0*/  FMUL R15, R12, R15 ;  /* 0x0000000f0c0f7220 */ /* 0x002fe20000400000 */
[----:B--2---:R-:W-:-:S03]  /*03f0*/  FMUL R14, R13, R14 ;  /* 0x0000000e0d0e7220 */ /* 0x004fc60000400000 */
[----:B------:R-:W-:Y:S01]  /*0400*/  FMUL R2, R2, R15 ;  /* 0x0000000f02027220 */ /* 0x000fe20000400000 */
[----:B------:R-:W-:-:S03]  /*0410*/  FMUL R3, R3, R14 ;  /* 0x0000000e03037220 */ /* 0x000fc60000400000 */
[----:B-----5:R-:W-:Y:S01]  /*0420*/  FFMA R2, R2, R10, R9 ;  /* 0x0000000a02027223 */ /* 0x020fe20000000009 */
[----:B------:R-:W-:-:S04]  /*0430*/  FFMA R3, R3, R11, R8 ;  /* 0x0000000b03037223 */ /* 0x000fc80000000008 */
[----:B------:R-:W-:Y:S02]  /*0440*/  FSETP.GEU.AND P1, PT, R2, RZ, PT ;  /* 0x000000ff0200720b */ /* 0x000fe40003f2e000 */
[C---:B------:R-:W-:Y:S01]  /*0450*/  FSETP.GEU.AND P2, PT, R3.reuse, RZ, PT ;  /* 0x000000ff0300720b */ /* 0x040fe20003f4e000 */
[----:B0-----:R-:W-:Y:S01]  /*0460*/  IMAD.WIDE R4, R0, 0x4, R4 ;  /* 0x0000000400047825 */ /* 0x001fe200078e0204 */
[----:B------:R-:W-:Y:S02]  /*0470*/  FSEL R2, R2, RZ, P1 ;  /* 0x000000ff02027208 */ /* 0x000fe40000800000 */
[----:B------:R-:W-:Y:S01]  /*0480*/  FSEL R3, R3, RZ, P2 ;  /* 0x000000ff03037208 */ /* 0x000fe20001000000 */
[----:B------:R-:W-:Y:S08]  /*0490*/  @P0 EXIT ;  /* 0x000000000000094d */ /* 0x000ff00003800000 */
[----:B------:R-:W-:Y:S01]  /*04a0*/  STG.E.64 desc[UR4][R4.64], R2 ;  /* 0x0000000204007986 */ /* 0x000fe2000c101b04 */
[----:B------:R-:W-:Y:S05]  /*04b0*/  EXIT ;  /* 0x000000000000794d */ /* 0x000fea0003800000 */
.L_x_0:
[----:B------:R-:W-:-:S00]  /*04c0*/  BRA `(.L_x_0) ;  /* 0xfffffffc00fc7947 */ /* 0x000fc0000383ffff */
[----:B------:R-:W-:-:S00]  /*04d0*/  NOP ;  /* 0x0000000000007918 */ /* 0x000fc00000000000 */
        /* <DEDUP_REMOVED lines=10> */
.L_x_1:


//--------------------- .nv.global.init           --------------------------
	.section	.nv.global.init,"aw",@progbits
.nv.global.init:
	.type		_$_str,@object
	.size		_$_str,(_$_str_$_2 - _$_str)
_$_str:
        /*0000*/ 	.byte	0x5f, 0x5f, 0x43, 0x55, 0x44, 0x41, 0x5f, 0x46, 0x54, 0x5a, 0x00
	.type		_$_str_$_2,@object
	.size		_$_str_$_2,(.L_1 - _$_str_$_2)
_$_str_$_2:
        /*000b*/ 	.byte	0x5f, 0x5f, 0x43, 0x55, 0x44, 0x41, 0x5f, 0x50, 0x52, 0x45, 0x43, 0x5f, 0x53, 0x51, 0x52, 0x54
        /*001b*/ 	.byte	0x00
.L_1:


//--------------------- .nv.constant0.triton_poi_fused__native_batch_norm_legit_no_training_relu_73 --------------------------
	.section	.nv.constant0.triton_poi_fused__native_batch_norm_legit_no_training_relu_73,"a",@progbits
	.sectionflags	@""
	.align	4
.nv.constant0.triton_poi_fused__native_batch_norm_legit_no_training_relu_73:
	.zero		580
